//
// Generated by NVIDIA NVVM Compiler
//
// Compiler Build ID: CL-36424714
// Cuda compilation tools, release 13.0, V13.0.88
// Based on NVVM 20.0.0
//

.version 9.0
.target sm_100
.address_size 64

	// .globl	_Z28find_max_and_norm_vectorizedPfiS_S_
// _ZZ28find_max_and_norm_vectorizedPfiS_S_E4smem has been demoted

.visible .entry _Z28find_max_and_norm_vectorizedPfiS_S_(
	.param .u64 .ptr .align 1 _Z28find_max_and_norm_vectorizedPfiS_S__param_0,
	.param .u32 _Z28find_max_and_norm_vectorizedPfiS_S__param_1,
	.param .u64 .ptr .align 1 _Z28find_max_and_norm_vectorizedPfiS_S__param_2,
	.param .u64 .ptr .align 1 _Z28find_max_and_norm_vectorizedPfiS_S__param_3
)
{
	.reg .pred 	%p<38>;
	.reg .b32 	%r<94>;
	.reg .b32 	%f<146>;
	.reg .b64 	%rd<15>;
	// demoted variable
	.shared .align 4 .b8 _ZZ28find_max_and_norm_vectorizedPfiS_S_E4smem[2048];
	ld.param.u64 	%rd4, [_Z28find_max_and_norm_vectorizedPfiS_S__param_0];
	ld.param.u32 	%r21, [_Z28find_max_and_norm_vectorizedPfiS_S__param_1];
	ld.param.u64 	%rd2, [_Z28find_max_and_norm_vectorizedPfiS_S__param_2];
	ld.param.u64 	%rd3, [_Z28find_max_and_norm_vectorizedPfiS_S__param_3];
	cvta.to.global.u64 	%rd1, %rd4;
	mov.u32 	%r1, %tid.x;
	mov.u32 	%r22, %ctaid.x;
	mov.u32 	%r2, %ntid.x;
	mad.lo.s32 	%r92, %r22, %r2, %r1;
	shr.s32 	%r23, %r21, 31;
	shr.u32 	%r24, %r23, 30;
	add.s32 	%r25, %r21, %r24;
	shr.s32 	%r4, %r25, 2;
	setp.ge.s32 	%p1, %r92, %r4;
	mov.f32 	%f139, 0fFF800000;
	@%p1 bra 	$L__BB0_3;
	mov.u32 	%r26, %nctaid.x;
	mul.lo.s32 	%r5, %r2, %r26;
	mov.f32 	%f139, 0fFF800000;
	mov.u32 	%r90, %r92;
$L__BB0_2:
	mul.wide.s32 	%rd5, %r90, 16;
	add.s64 	%rd6, %rd1, %rd5;
	ld.global.v4.f32 	{%f24, %f25, %f26, %f27}, [%rd6];
	max.f32 	%f28, %f24, %f25;
	max.f32 	%f29, %f26, %f27;
	max.f32 	%f30, %f28, %f29;
	max.f32 	%f139, %f139, %f30;
	add.s32 	%r90, %r90, %r5;
	setp.lt.s32 	%p2, %r90, %r4;
	@%p2 bra 	$L__BB0_2;
$L__BB0_3:
	shl.b32 	%r27, %r4, 2;
	add.s32 	%r93, %r27, %r92;
	setp.ge.s32 	%p3, %r93, %r21;
	@%p3 bra 	$L__BB0_6;
	mov.u32 	%r28, %nctaid.x;
	mul.lo.s32 	%r9, %r2, %r28;
	mov.u32 	%r91, %r93;
$L__BB0_5:
	mul.wide.s32 	%rd7, %r91, 4;
	add.s64 	%rd8, %rd1, %rd7;
	ld.global.f32 	%f31, [%rd8];
	max.f32 	%f139, %f139, %f31;
	add.s32 	%r91, %r91, %r9;
	setp.lt.s32 	%p4, %r91, %r21;
	@%p4 bra 	$L__BB0_5;
$L__BB0_6:
	mov.b32 	%r29, %f139;
	shfl.sync.down.b32	%r30|%p5, %r29, 16, 31, -1;
	mov.b32 	%f32, %r30;
	max.f32 	%f33, %f139, %f32;
	mov.b32 	%r31, %f33;
	shfl.sync.down.b32	%r32|%p6, %r31, 8, 31, -1;
	mov.b32 	%f34, %r32;
	max.f32 	%f35, %f33, %f34;
	mov.b32 	%r33, %f35;
	shfl.sync.down.b32	%r34|%p7, %r33, 4, 31, -1;
	mov.b32 	%f36, %r34;
	max.f32 	%f37, %f35, %f36;
	mov.b32 	%r35, %f37;
	shfl.sync.down.b32	%r36|%p8, %r35, 2, 31, -1;
	mov.b32 	%f38, %r36;
	max.f32 	%f39, %f37, %f38;
	mov.b32 	%r37, %f39;
	shfl.sync.down.b32	%r38|%p9, %r37, 1, 31, -1;
	mov.b32 	%f40, %r38;
	max.f32 	%f7, %f39, %f40;
	and.b32  	%r12, %r1, 31;
	setp.ne.s32 	%p10, %r12, 0;
	shr.u32 	%r39, %r1, 3;
	and.b32  	%r40, %r39, 124;
	mov.u32 	%r41, _ZZ28find_max_and_norm_vectorizedPfiS_S_E4smem;
	add.s32 	%r13, %r41, %r40;
	@%p10 bra 	$L__BB0_8;
	st.shared.f32 	[%r13], %f7;
$L__BB0_8:
	bar.sync 	0;
	setp.gt.u32 	%p11, %r1, 31;
	shl.b32 	%r42, %r1, 2;
	add.s32 	%r14, %r41, %r42;
	@%p11 bra 	$L__BB0_13;
	add.s32 	%r44, %r2, 31;
	shr.u32 	%r45, %r44, 5;
	setp.ge.u32 	%p12, %r1, %r45;
	mov.f32 	%f140, 0fFF800000;
	@%p12 bra 	$L__BB0_11;
	ld.shared.f32 	%f140, [%r14];
$L__BB0_11:
	mov.b32 	%r46, %f140;
	shfl.sync.down.b32	%r47|%p13, %r46, 16, 31, -1;
	mov.b32 	%f42, %r47;
	max.f32 	%f43, %f140, %f42;
	mov.b32 	%r48, %f43;
	shfl.sync.down.b32	%r49|%p14, %r48, 8, 31, -1;
	mov.b32 	%f44, %r49;
	max.f32 	%f45, %f43, %f44;
	mov.b32 	%r50, %f45;
	shfl.sync.down.b32	%r51|%p15, %r50, 4, 31, -1;
	mov.b32 	%f46, %r51;
	max.f32 	%f47, %f45, %f46;
	mov.b32 	%r52, %f47;
	shfl.sync.down.b32	%r53|%p16, %r52, 2, 31, -1;
	mov.b32 	%f48, %r53;
	max.f32 	%f49, %f47, %f48;
	mov.b32 	%r54, %f49;
	shfl.sync.down.b32	%r55|%p17, %r54, 1, 31, -1;
	mov.b32 	%f50, %r55;
	max.f32 	%f10, %f49, %f50;
	setp.ne.s32 	%p18, %r1, 0;
	@%p18 bra 	$L__BB0_13;
	st.shared.f32 	[_ZZ28find_max_and_norm_vectorizedPfiS_S_E4smem], %f10;
$L__BB0_13:
	setp.ge.s32 	%p19, %r92, %r4;
	bar.sync 	0;
	mov.f32 	%f144, 0f00000000;
	ld.shared.f32 	%f11, [_ZZ28find_max_and_norm_vectorizedPfiS_S_E4smem];
	@%p19 bra 	$L__BB0_16;
	mov.u32 	%r56, %nctaid.x;
	mul.lo.s32 	%r15, %r2, %r56;
	mov.f32 	%f144, 0f00000000;
$L__BB0_15:
	mul.wide.s32 	%rd9, %r92, 16;
	add.s64 	%rd10, %rd1, %rd9;
	ld.global.v4.f32 	{%f53, %f54, %f55, %f56}, [%rd10];
	sub.f32 	%f57, %f53, %f11;
	fma.rn.f32 	%f58, %f57, 0f3BBB989D, 0f3F000000;
	cvt.sat.f32.f32 	%f59, %f58;
	mov.f32 	%f60, 0f4B400001;
	mov.f32 	%f61, 0f437C0000;
	fma.rm.f32 	%f62, %f59, %f61, %f60;
	add.f32 	%f63, %f62, 0fCB40007F;
	neg.f32 	%f64, %f63;
	fma.rn.f32 	%f65, %f57, 0f3FB8AA3B, %f64;
	fma.rn.f32 	%f66, %f57, 0f32A57060, %f65;
	mov.b32 	%r57, %f62;
	shl.b32 	%r58, %r57, 23;
	mov.b32 	%f67, %r58;
	ex2.approx.ftz.f32 	%f68, %f66;
	sub.f32 	%f69, %f54, %f11;
	fma.rn.f32 	%f70, %f69, 0f3BBB989D, 0f3F000000;
	cvt.sat.f32.f32 	%f71, %f70;
	fma.rm.f32 	%f72, %f71, %f61, %f60;
	add.f32 	%f73, %f72, 0fCB40007F;
	neg.f32 	%f74, %f73;
	fma.rn.f32 	%f75, %f69, 0f3FB8AA3B, %f74;
	fma.rn.f32 	%f76, %f69, 0f32A57060, %f75;
	mov.b32 	%r59, %f72;
	shl.b32 	%r60, %r59, 23;
	mov.b32 	%f77, %r60;
	ex2.approx.ftz.f32 	%f78, %f76;
	mul.f32 	%f79, %f78, %f77;
	fma.rn.f32 	%f80, %f68, %f67, %f79;
	sub.f32 	%f81, %f55, %f11;
	fma.rn.f32 	%f82, %f81, 0f3BBB989D, 0f3F000000;
	cvt.sat.f32.f32 	%f83, %f82;
	fma.rm.f32 	%f84, %f83, %f61, %f60;
	add.f32 	%f85, %f84, 0fCB40007F;
	neg.f32 	%f86, %f85;
	fma.rn.f32 	%f87, %f81, 0f3FB8AA3B, %f86;
	fma.rn.f32 	%f88, %f81, 0f32A57060, %f87;
	mov.b32 	%r61, %f84;
	shl.b32 	%r62, %r61, 23;
	mov.b32 	%f89, %r62;
	ex2.approx.ftz.f32 	%f90, %f88;
	fma.rn.f32 	%f91, %f90, %f89, %f80;
	sub.f32 	%f92, %f56, %f11;
	fma.rn.f32 	%f93, %f92, 0f3BBB989D, 0f3F000000;
	cvt.sat.f32.f32 	%f94, %f93;
	fma.rm.f32 	%f95, %f94, %f61, %f60;
	add.f32 	%f96, %f95, 0fCB40007F;
	neg.f32 	%f97, %f96;
	fma.rn.f32 	%f98, %f92, 0f3FB8AA3B, %f97;
	fma.rn.f32 	%f99, %f92, 0f32A57060, %f98;
	mov.b32 	%r63, %f95;
	shl.b32 	%r64, %r63, 23;
	mov.b32 	%f100, %r64;
	ex2.approx.ftz.f32 	%f101, %f99;
	fma.rn.f32 	%f102, %f101, %f100, %f91;
	add.f32 	%f144, %f144, %f102;
	add.s32 	%r92, %r92, %r15;
	setp.lt.s32 	%p20, %r92, %r4;
	@%p20 bra 	$L__BB0_15;
$L__BB0_16:
	setp.ge.s32 	%p21, %r93, %r21;
	@%p21 bra 	$L__BB0_19;
	mov.u32 	%r65, %nctaid.x;
	mul.lo.s32 	%r16, %r2, %r65;
$L__BB0_18:
	mul.wide.s32 	%rd11, %r93, 4;
	add.s64 	%rd12, %rd1, %rd11;
	ld.global.f32 	%f103, [%rd12];
	sub.f32 	%f104, %f103, %f11;
	fma.rn.f32 	%f105, %f104, 0f3BBB989D, 0f3F000000;
	cvt.sat.f32.f32 	%f106, %f105;
	mov.f32 	%f107, 0f4B400001;
	mov.f32 	%f108, 0f437C0000;
	fma.rm.f32 	%f109, %f106, %f108, %f107;
	add.f32 	%f110, %f109, 0fCB40007F;
	neg.f32 	%f111, %f110;
	fma.rn.f32 	%f112, %f104, 0f3FB8AA3B, %f111;
	fma.rn.f32 	%f113, %f104, 0f32A57060, %f112;
	mov.b32 	%r66, %f109;
	shl.b32 	%r67, %r66, 23;
	mov.b32 	%f114, %r67;
	ex2.approx.ftz.f32 	%f115, %f113;
	fma.rn.f32 	%f144, %f115, %f114, %f144;
	add.s32 	%r93, %r93, %r16;
	setp.lt.s32 	%p22, %r93, %r21;
	@%p22 bra 	$L__BB0_18;
$L__BB0_19:
	setp.ne.s32 	%p23, %r12, 0;
	mov.b32 	%r68, %f144;
	shfl.sync.down.b32	%r69|%p24, %r68, 16, 31, -1;
	mov.b32 	%f116, %r69;
	add.f32 	%f117, %f144, %f116;
	mov.b32 	%r70, %f117;
	shfl.sync.down.b32	%r71|%p25, %r70, 8, 31, -1;
	mov.b32 	%f118, %r71;
	add.f32 	%f119, %f117, %f118;
	mov.b32 	%r72, %f119;
	shfl.sync.down.b32	%r73|%p26, %r72, 4, 31, -1;
	mov.b32 	%f120, %r73;
	add.f32 	%f121, %f119, %f120;
	mov.b32 	%r74, %f121;
	shfl.sync.down.b32	%r75|%p27, %r74, 2, 31, -1;
	mov.b32 	%f122, %r75;
	add.f32 	%f123, %f121, %f122;
	mov.b32 	%r76, %f123;
	shfl.sync.down.b32	%r77|%p28, %r76, 1, 31, -1;
	mov.b32 	%f124, %r77;
	add.f32 	%f18, %f123, %f124;
	@%p23 bra 	$L__BB0_21;
	st.shared.f32 	[%r13], %f18;
$L__BB0_21:
	setp.gt.u32 	%p29, %r1, 31;
	bar.sync 	0;
	@%p29 bra 	$L__BB0_26;
	add.s32 	%r78, %r2, 31;
	shr.u32 	%r79, %r78, 5;
	setp.ge.u32 	%p30, %r1, %r79;
	mov.f32 	%f145, 0f00000000;
	@%p30 bra 	$L__BB0_24;
	ld.shared.f32 	%f145, [%r14];
$L__BB0_24:
	mov.b32 	%r80, %f145;
	shfl.sync.down.b32	%r81|%p31, %r80, 16, 31, -1;
	mov.b32 	%f126, %r81;
	add.f32 	%f127, %f145, %f126;
	mov.b32 	%r82, %f127;
	shfl.sync.down.b32	%r83|%p32, %r82, 8, 31, -1;
	mov.b32 	%f128, %r83;
	add.f32 	%f129, %f127, %f128;
	mov.b32 	%r84, %f129;
	shfl.sync.down.b32	%r85|%p33, %r84, 4, 31, -1;
	mov.b32 	%f130, %r85;
	add.f32 	%f131, %f129, %f130;
	mov.b32 	%r86, %f131;
	shfl.sync.down.b32	%r87|%p34, %r86, 2, 31, -1;
	mov.b32 	%f132, %r87;
	add.f32 	%f133, %f131, %f132;
	mov.b32 	%r88, %f133;
	shfl.sync.down.b32	%r89|%p35, %r88, 1, 31, -1;
	mov.b32 	%f134, %r89;
	add.f32 	%f21, %f133, %f134;
	setp.ne.s32 	%p36, %r1, 0;
	@%p36 bra 	$L__BB0_26;
	st.shared.f32 	[_ZZ28find_max_and_norm_vectorizedPfiS_S_E4smem], %f21;
$L__BB0_26:
	bar.sync 	0;
	setp.ne.s32 	%p37, %r1, 0;
	@%p37 bra 	$L__BB0_28;
	cvta.to.global.u64 	%rd13, %rd2;
	st.global.f32 	[%rd13], %f11;
	ld.shared.f32 	%f135, [_ZZ28find_max_and_norm_vectorizedPfiS_S_E4smem];
	cvta.to.global.u64 	%rd14, %rd3;
	st.global.f32 	[%rd14], %f135;
$L__BB0_28:
	ret;

}


// ===== COMPILED SASS (sm_100) =====

	.target	sm_100

	.elftype	@"ET_EXEC"


//--------------------- .note.nv.tkinfo           --------------------------
	.section	.note.nv.tkinfo,"",@"SHT_NOTE"
	.sectionflags	@"SHF_NOTE_NV_TKINFO"
	.tkinfo
        /*0018*/ 	.word	0x00000002
        /*0030*/ 	.string	""
        /*0030*/ 	.string	"ptxas"
        /*0030*/ 	.string	"Cuda compilation tools, release 13.0, V13.0.88"
        /*0030*/ 	.string	"Build cuda_13.0.r13.0/compiler.36424714_0"
        /*0030*/ 	.string	"-arch sm_100 -m 64 "



//--------------------- .note.nv.cuinfo           --------------------------
	.section	.note.nv.cuinfo,"",@"SHT_NOTE"
	.sectionflags	@"SHF_NOTE_NV_CUINFO"
        /*0018*/ 	.short	0x0002
        /*001a*/ 	.short	0x0064
        /*001c*/ 	.short	0x0082
	.zero		2


//--------------------- .nv.info                  --------------------------
	.section	.nv.info,"",@"SHT_CUDA_INFO"
	.align	4


	//----- nvinfo : EIATTR_REGCOUNT
	.align		4
        /*0000*/ 	.byte	0x04, 0x2f
        /*0002*/ 	.short	(.L_1 - .L_0)
	.align		4
.L_0:
        /*0004*/ 	.word	index@(_Z28find_max_and_norm_vectorizedPfiS_S_)
        /*0008*/ 	.word	0x0000001e


	//----- nvinfo : EIATTR_FRAME_SIZE
	.align		4
.L_1:
        /*000c*/ 	.byte	0x04, 0x11
        /*000e*/ 	.short	(.L_3 - .L_2)
	.align		4
.L_2:
        /*0010*/ 	.word	index@(_Z28find_max_and_norm_vectorizedPfiS_S_)
        /*0014*/ 	.word	0x00000000


	//----- nvinfo : EIATTR_MIN_STACK_SIZE
	.align		4
.L_3:
        /*0018*/ 	.byte	0x04, 0x12
        /*001a*/ 	.short	(.L_5 - .L_4)
	.align		4
.L_4:
        /*001c*/ 	.word	index@(_Z28find_max_and_norm_vectorizedPfiS_S_)
        /*0020*/ 	.word	0x00000000
.L_5:


//--------------------- .nv.compat                --------------------------
	.section	.nv.compat,"",@"SHT_CUDA_COMPAT_INFO"
	.align	4
        /*0000*/ 	.byte	0x02, 0x09, 0x00, 0x00, 0x02, 0x02, 0x01, 0x00, 0x02, 0x05, 0x05, 0x00, 0x03, 0x07, 0x01, 0x01
        /*0010*/ 	.byte	0x02, 0x03, 0x00, 0x00, 0x02, 0x06, 0x01, 0x00, 0x04, 0x0b, 0x08, 0x00, 0x09, 0x00, 0x00, 0x00
        /*0020*/ 	.byte	0x00, 0x00, 0x00, 0x00


//--------------------- .nv.info._Z28find_max_and_norm_vectorizedPfiS_S_ --------------------------
	.section	.nv.info._Z28find_max_and_norm_vectorizedPfiS_S_,"",@"SHT_CUDA_INFO"
	.sectionflags	@""
	.align	4


	//----- nvinfo : EIATTR_CUDA_API_VERSION
	.align		4
        /*0000*/ 	.byte	0x04, 0x37
        /*0002*/ 	.short	(.L_7 - .L_6)
.L_6:
        /*0004*/ 	.word	0x00000082


	//----- nvinfo : EIATTR_KPARAM_INFO
	.align		4
.L_7:
        /*0008*/ 	.byte	0x04, 0x17
        /*000a*/ 	.short	(.L_9 - .L_8)
.L_8:
        /*000c*/ 	.word	0x00000000
        /*0010*/ 	.short	0x0003
        /*0012*/ 	.short	0x0018
        /*0014*/ 	.byte	0x00, 0xf5, 0x21, 0x00


	//----- nvinfo : EIATTR_KPARAM_INFO
	.align		4
.L_9:
        /*0018*/ 	.byte	0x04, 0x17
        /*001a*/ 	.short	(.L_11 - .L_10)
.L_10:
        /*001c*/ 	.word	0x00000000
        /*0020*/ 	.short	0x0002
        /*0022*/ 	.short	0x0010
        /*0024*/ 	.byte	0x00, 0xf5, 0x21, 0x00


	//----- nvinfo : EIATTR_KPARAM_INFO
	.align		4
.L_11:
        /*0028*/ 	.byte	0x04, 0x17
        /*002a*/ 	.short	(.L_13 - .L_12)
.L_12:
        /*002c*/ 	.word	0x00000000
        /*0030*/ 	.short	0x0001
        /*0032*/ 	.short	0x0008
        /*0034*/ 	.byte	0x00, 0xf0, 0x11, 0x00


	//----- nvinfo : EIATTR_KPARAM_INFO
	.align		4
.L_13:
        /*0038*/ 	.byte	0x04, 0x17
        /*003a*/ 	.short	(.L_15 - .L_14)
.L_14:
        /*003c*/ 	.word	0x00000000
        /*0040*/ 	.short	0x0000
        /*0042*/ 	.short	0x0000
        /*0044*/ 	.byte	0x00, 0xf5, 0x21, 0x00


	//----- nvinfo : EIATTR_SPARSE_MMA_MASK
	.align		4
.L_15:
        /*0048*/ 	.byte	0x03, 0x50
        /*004a*/ 	.short	0x0000


	//----- nvinfo : EIATTR_MAXREG_COUNT
	.align		4
        /*004c*/ 	.byte	0x03, 0x1b
        /*004e*/ 	.short	0x00ff


	//----- nvinfo : EIATTR_NUM_BARRIERS
	.align		4
        /*0050*/ 	.byte	0x02, 0x4c
        /*0052*/ 	.byte	0x01
	.zero		1


	//----- nvinfo : EIATTR_MERCURY_ISA_VERSION
	.align		4
        /*0054*/ 	.byte	0x03, 0x5f
        /*0056*/ 	.short	0x0101


	//----- nvinfo : EIATTR_COOP_GROUP_MASK_REGIDS
	.align		4
        /*0058*/ 	.byte	0x04, 0x29
        /*005a*/ 	.short	(.L_17 - .L_16)


	//   ....[0]....
.L_16:
        /*005c*/ 	.word	0xffffffff


	//   ....[1]....
        /*0060*/ 	.word	0xffffffff


	//   ....[2]....
        /*0064*/ 	.word	0xffffffff


	//   ....[3]....
        /*0068*/ 	.word	0xffffffff


	//   ....[4]....
        /*006c*/ 	.word	0xffffffff


	//   ....[5]....
        /*0070*/ 	.word	0xffffffff


	//   ....[6]....
        /*0074*/ 	.word	0xffffffff


	//   ....[7]....
        /*0078*/ 	.word	0xffffffff


	//   ....[8]....
        /*007c*/ 	.word	0xffffffff


	//   ....[9]....
        /*0080*/ 	.word	0xffffffff


	//   ....[10]....
        /*0084*/ 	.word	0xffffffff


	//   ....[11]....
        /*0088*/ 	.word	0xffffffff


	//   ....[12]....
        /*008c*/ 	.word	0xffffffff


	//   ....[13]....
        /*0090*/ 	.word	0xffffffff


	//   ....[14]....
        /*0094*/ 	.word	0xffffffff


	//   ....[15]....
        /*0098*/ 	.word	0xffffffff


	//   ....[16]....
        /*009c*/ 	.word	0xffffffff


	//   ....[17]....
        /*00a0*/ 	.word	0xffffffff


	//   ....[18]....
        /*00a4*/ 	.word	0xffffffff


	//   ....[19]....
        /*00a8*/ 	.word	0xffffffff


	//   ....[20]....
        /*00ac*/ 	.word	0x05000010


	//   ....[21]....
        /*00b0*/ 	.word	0x05000010


	//   ....[22]....
        /*00b4*/ 	.word	0x05000010


	//   ....[23]....
        /*00b8*/ 	.word	0x05000010


	//   ....[24]....
        /*00bc*/ 	.word	0x05000010


	//   ....[25]....
        /*00c0*/ 	.word	0x05000010


	//   ....[26]....
        /*00c4*/ 	.word	0x05000010


	//   ....[27]....
        /*00c8*/ 	.word	0x05000010


	//   ....[28]....
        /*00cc*/ 	.word	0x05000010


	//   ....[29]....
        /*00d0*/ 	.word	0x05000010


	//----- nvinfo : EIATTR_COOP_GROUP_INSTR_OFFSETS
	.align		4
.L_17:
        /*00d4*/ 	.byte	0x04, 0x28
        /*00d6*/ 	.short	(.L_19 - .L_18)


	//   ....[0]....
.L_18:
        /*00d8*/ 	.word	0x000002b0


	//   ....[1]....
        /*00dc*/ 	.word	0x00000320


	//   ....[2]....
        /*00e0*/ 	.word	0x00000360


	//   ....[3]....
        /*00e4*/ 	.word	0x00000380


	//   ....[4]....
        /*00e8*/ 	.word	0x000003a0


	//   ....[5]....
        /*00ec*/ 	.word	0x00000470


	//   ....[6]....
        /*00f0*/ 	.word	0x00000490


	//   ....[7]....
        /*00f4*/ 	.word	0x000004b0


	//   ....[8]....
        /*00f8*/ 	.word	0x000004d0


	//   ....[9]....
        /*00fc*/ 	.word	0x000004f0


	//   ....[10]....
        /*0100*/ 	.word	0x00000a20


	//   ....[11]....
        /*0104*/ 	.word	0x00000a50


	//   ....[12]....
        /*0108*/ 	.word	0x00000a70


	//   ....[13]....
        /*010c*/ 	.word	0x00000a90


	//   ....[14]....
        /*0110*/ 	.word	0x00000ab0


	//   ....[15]....
        /*0114*/ 	.word	0x00000b70


	//   ....[16]....
        /*0118*/ 	.word	0x00000b90


	//   ....[17]....
        /*011c*/ 	.word	0x00000bb0


	//   ....[18]....
        /*0120*/ 	.word	0x00000bd0


	//   ....[19]....
        /*0124*/ 	.word	0x00000bf0


	//   ....[20]....
        /*0128*/ 	.word	0x00000d10


	//   ....[21]....
        /*012c*/ 	.word	0x00000d80


	//   ....[22]....
        /*0130*/ 	.word	0x00000df0


	//   ....[23]....
        /*0134*/ 	.word	0x00000e60


	//   ....[24]....
        /*0138*/ 	.word	0x00000ed0


	//   ....[25]....
        /*013c*/ 	.word	0x00000f40


	//   ....[26]....
        /*0140*/ 	.word	0x00000fb0


	//   ....[27]....
        /*0144*/ 	.word	0x00001020


	//   ....[28]....
        /*0148*/ 	.word	0x00001090


	//   ....[29]....
        /*014c*/ 	.word	0x00001100


	//----- nvinfo : EIATTR_VRC_CTA_INIT_COUNT
	.align		4
.L_19:
        /*0150*/ 	.byte	0x02, 0x4a
	.zero		1
	.zero		1


	//----- nvinfo : EIATTR_EXIT_INSTR_OFFSETS
	.align		4
        /*0154*/ 	.byte	0x04, 0x1c
        /*0156*/ 	.short	(.L_21 - .L_20)


	//   ....[0]....
.L_20:
        /*0158*/ 	.word	0x00000c60


	//   ....[1]....
        /*015c*/ 	.word	0x00000cc0


	//----- nvinfo : EIATTR_CRS_STACK_SIZE
	.align		4
.L_21:
        /*0160*/ 	.byte	0x04, 0x1e
        /*0162*/ 	.short	(.L_23 - .L_22)
.L_22:
        /*0164*/ 	.word	0x00000000


	//----- nvinfo : EIATTR_CBANK_PARAM_SIZE
	.align		4
.L_23:
        /*0168*/ 	.byte	0x03, 0x19
        /*016a*/ 	.short	0x0020


	//----- nvinfo : EIATTR_PARAM_CBANK
	.align		4
        /*016c*/ 	.byte	0x04, 0x0a
        /*016e*/ 	.short	(.L_25 - .L_24)
	.align		4
.L_24:
        /*0170*/ 	.word	index@(.nv.constant0._Z28find_max_and_norm_vectorizedPfiS_S_)
        /*0174*/ 	.short	0x0380
        /*0176*/ 	.short	0x0020


	//----- nvinfo : EIATTR_SW_WAR
	.align		4
.L_25:
        /*0178*/ 	.byte	0x04, 0x36
        /*017a*/ 	.short	(.L_27 - .L_26)
.L_26:
        /*017c*/ 	.word	0x00000008
.L_27:


//--------------------- .nv.callgraph             --------------------------
	.section	.nv.callgraph,"",@"SHT_CUDA_CALLGRAPH"
	.align	4
	.sectionentsize	8
	.align		4
        /*0000*/ 	.word	0x00000000
	.align		4
        /*0004*/ 	.word	0xffffffff
	.align		4
        /*0008*/ 	.word	0x00000000
	.align		4
        /*000c*/ 	.word	0xfffffffe
	.align		4
        /*0010*/ 	.word	0x00000000
	.align		4
        /*0014*/ 	.word	0xfffffffd
	.align		4
        /*0018*/ 	.word	0x00000000
	.align		4
        /*001c*/ 	.word	0xfffffffc


//--------------------- .text._Z28find_max_and_norm_vectorizedPfiS_S_ --------------------------
	.section	.text._Z28find_max_and_norm_vectorizedPfiS_S_,"ax",@progbits
	.align	128
        .global         _Z28find_max_and_norm_vectorizedPfiS_S_
        .type           _Z28find_max_and_norm_vectorizedPfiS_S_,@function
        .size           _Z28find_max_and_norm_vectorizedPfiS_S_,(.L_x_29 - _Z28find_max_and_norm_vectorizedPfiS_S_)
        .other          _Z28find_max_and_norm_vectorizedPfiS_S_,@"STO_CUDA_ENTRY STV_DEFAULT"
_Z28find_max_and_norm_vectorizedPfiS_S_:
.text._Z28find_max_and_norm_vectorizedPfiS_S_:
[----:B------:R-:W-:Y:S01]  /*0000*/  LDC R1, c[0x0][0x37c] ;  /* 0x0000df00ff017b82 */ /* 0x000fe20000000800 */
[----:B------:R-:W0:Y:S07]  /*0010*/  S2R R0, SR_TID.X ;  /* 0x0000000000007919 */ /* 0x000e2e0000002100 */
[----:B------:R-:W1:Y:S01]  /*0020*/  LDC R8, c[0x0][0x388] ;  /* 0x0000e200ff087b82 */ /* 0x000e620000000800 */
[----:B------:R-:W2:Y:S01]  /*0030*/  LDCU.64 UR6, c[0x0][0x358] ;  /* 0x00006b00ff0677ac */ /* 0x000ea20008000a00 */
[----:B------:R-:W-:Y:S01]  /*0040*/  BSSY.RECONVERGENT B0, `(.L_x_0) ;  /* 0x0000019000007945 */ /* 0x000fe20003800200 */
[----:B------:R-:W-:-:S05]  /*0050*/  MOV R14, 0xff800000 ;  /* 0xff800000000e7802 */ /* 0x000fca0000000f00 */
[----:B------:R-:W0:Y:S08]  /*0060*/  S2UR UR4, SR_CTAID.X ;  /* 0x00000000000479c3 */ /* 0x000e300000002500 */
[----:B------:R-:W0:Y:S01]  /*0070*/  LDC R9, c[0x0][0x360] ;  /* 0x0000d800ff097b82 */ /* 0x000e220000000800 */
[----:B-1----:R-:W-:-:S04]  /*0080*/  SHF.R.S32.HI R3, RZ, 0x1f, R8 ;  /* 0x0000001fff037819 */ /* 0x002fc80000011408 */
[----:B------:R-:W-:-:S04]  /*0090*/  LEA.HI R3, R3, R8, RZ, 0x2 ;  /* 0x0000000803037211 */ /* 0x000fc800078f10ff */
[----:B------:R-:W-:Y:S01]  /*00a0*/  SHF.R.S32.HI R10, RZ, 0x2, R3 ;  /* 0x00000002ff0a7819 */ /* 0x000fe20000011403 */
[----:B0-----:R-:W-:-:S05]  /*00b0*/  IMAD R13, R9, UR4, R0 ;  /* 0x00000004090d7c24 */ /* 0x001fca000f8e0200 */
[----:B------:R-:W-:Y:S02]  /*00c0*/  ISETP.GE.AND P0, PT, R13, R10, PT ;  /* 0x0000000a0d00720c */ /* 0x000fe40003f06270 */
[----:B------:R-:W-:-:S04]  /*00d0*/  LEA R11, R10, R13, 0x2 ;  /* 0x0000000d0a0b7211 */ /* 0x000fc800078e10ff */
[----:B------:R-:W-:-:S07]  /*00e0*/  ISETP.GE.AND P1, PT, R11, R8, PT ;  /* 0x000000080b00720c */ /* 0x000fce0003f26270 */
[----:B--2---:R-:W-:Y:S06]  /*00f0*/  @P0 BRA `(.L_x_1) ;  /* 0x0000000000340947 */ /* 0x004fec0003800000 */
[----:B------:R-:W0:Y:S01]  /*0100*/  LDC.64 R2, c[0x0][0x380] ;  /* 0x0000e000ff027b82 */ /* 0x000e220000000a00 */
[----:B------:R-:W1:Y:S01]  /*0110*/  LDCU UR4, c[0x0][0x370] ;  /* 0x00006e00ff0477ac */ /* 0x000e620008000800 */
[----:B------:R-:W-:Y:S01]  /*0120*/  IMAD.MOV.U32 R14, RZ, RZ, -0x800000 ;  /* 0xff800000ff0e7424 */ /* 0x000fe200078e00ff */
[----:B------:R-:W-:Y:S01]  /*0130*/  MOV R15, R13 ;  /* 0x0000000d000f7202 */ /* 0x000fe20000000f00 */
[----:B-1----:R-:W-:-:S07]  /*0140*/  IMAD R12, R9, UR4, RZ ;  /* 0x00000004090c7c24 */ /* 0x002fce000f8e02ff */
.L_x_2:
[----:B0-----:R-:W-:-:S06]  /*0150*/  IMAD.WIDE R4, R15, 0x10, R2 ;  /* 0x000000100f047825 */ /* 0x001fcc00078e0202 */
[----:B------:R-:W2:Y:S01]  /*0160*/  LDG.E.128 R4, desc[UR6][R4.64] ;  /* 0x0000000604047981 */ /* 0x000ea2000c1e1d00 */
[----:B------:R-:W-:-:S05]  /*0170*/  IMAD.IADD R15, R12, 0x1, R15 ;  /* 0x000000010c0f7824 */ /* 0x000fca00078e020f */
[----:B------:R-:W-:Y:S02]  /*0180*/  ISETP.GE.AND P0, PT, R15, R10, PT ;  /* 0x0000000a0f00720c */ /* 0x000fe40003f06270 */
[----:B--2---:R-:W-:-:S04]  /*0190*/  FMNMX R6, R6, R7, !PT ;  /* 0x0000000706067209 */ /* 0x004fc80007800000 */
[----:B------:R-:W-:-:S04]  /*01a0*/  FMNMX3 R7, R4, R5, R6, !PT ;  /* 0x0000000504077276 */ /* 0x000fc80007800006 */
[----:B------:R-:W-:-:S03]  /*01b0*/  FMNMX R14, R7, R14, !PT ;  /* 0x0000000e070e7209 */ /* 0x000fc60007800000 */
[----:B------:R-:W-:Y:S05]  /*01c0*/  @!P0 BRA `(.L_x_2) ;  /* 0xfffffffc00e08947 */ /* 0x000fea000383ffff */
.L_x_1:
[----:B------:R-:W-:Y:S05]  /*01d0*/  BSYNC.RECONVERGENT B0 ;  /* 0x0000000000007941 */ /* 0x000fea0003800200 */
.L_x_0:
[----:B------:R-:W-:Y:S04]  /*01e0*/  BSSY.RECONVERGENT B0, `(.L_x_3) ;  /* 0x000000c000007945 */ /* 0x000fe80003800200 */
[----:B------:R-:W-:Y:S05]  /*01f0*/  @P1 BRA `(.L_x_4) ;  /* 0x0000000000281947 */ /* 0x000fea0003800000 */
[----:B------:R-:W0:Y:S01]  /*0200*/  LDC.64 R4, c[0x0][0x380] ;  /* 0x0000e000ff047b82 */ /* 0x000e220000000a00 */
[----:B------:R-:W1:Y:S01]  /*0210*/  LDCU UR4, c[0x0][0x370] ;  /* 0x00006e00ff0477ac */ /* 0x000e620008000800 */
[----:B------:R-:W-:Y:S01]  /*0220*/  MOV R7, R11 ;  /* 0x0000000b00077202 */ /* 0x000fe20000000f00 */
[----:B-1----:R-:W-:-:S07]  /*0230*/  IMAD R6, R9, UR4, RZ ;  /* 0x0000000409067c24 */ /* 0x002fce000f8e02ff */
.L_x_5:
[----:B0-----:R-:W-:-:S06]  /*0240*/  IMAD.WIDE R2, R7, 0x4, R4 ;  /* 0x0000000407027825 */ /* 0x001fcc00078e0204 */
[----:B------:R-:W2:Y:S01]  /*0250*/  LDG.E R3, desc[UR6][R2.64] ;  /* 0x0000000602037981 */ /* 0x000ea2000c1e1900 */
[----:B------:R-:W-:-:S05]  /*0260*/  IMAD.IADD R7, R6, 0x1, R7 ;  /* 0x0000000106077824 */ /* 0x000fca00078e0207 */
[----:B------:R-:W-:Y:S02]  /*0270*/  ISETP.GE.AND P0, PT, R7, R8, PT ;  /* 0x000000080700720c */ /* 0x000fe40003f06270 */
[----:B--2---:R-:W-:-:S11]  /*0280*/  FMNMX R14, R3, R14, !PT ;  /* 0x0000000e030e7209 */ /* 0x004fd60007800000 */
[----:B------:R-:W-:Y:S05]  /*0290*/  @!P0 BRA `(.L_x_5) ;  /* 0xfffffffc00e88947 */ /* 0x000fea000383ffff */
.L_x_4:
[----:B------:R-:W-:Y:S05]  /*02a0*/  BSYNC.RECONVERGENT B0 ;  /* 0x0000000000007941 */ /* 0x000fea0003800200 */
.L_x_3:
[----:B------:R-:W0:Y:S01]  /*02b0*/  SHFL.DOWN PT, R3, R14, 0x10, 0x1f ;  /* 0x0a001f000e037f89 */ /* 0x000e2200000e0000 */
[----:B------:R-:W1:Y:S01]  /*02c0*/  S2UR UR5, SR_CgaCtaId ;  /* 0x00000000000579c3 */ /* 0x000e620000008800 */
[----:B------:R-:W-:Y:S01]  /*02d0*/  LOP3.LUT P0, R12, R0, 0x1f, RZ, 0xc0, !PT ;  /* 0x0000001f000c7812 */ /* 0x000fe2000780c0ff */
[----:B------:R-:W-:Y:S01]  /*02e0*/  UMOV UR4, 0x400 ;  /* 0x0000040000047882 */ /* 0x000fe20000000000 */
[----:B0-----:R-:W-:Y:S01]  /*02f0*/  FMNMX R3, R3, R14, !PT ;  /* 0x0000000e03037209 */ /* 0x001fe20007800000 */
[----:B-1----:R-:W-:Y:S01]  /*0300*/  ULEA UR4, UR5, UR4, 0x18 ;  /* 0x0000000405047291 */ /* 0x002fe2000f8ec0ff */
[----:B------:R-:W-:-:S03]  /*0310*/  SHF.R.U32.HI R14, RZ, 0x3, R0 ;  /* 0x00000003ff0e7819 */ /* 0x000fc60000011600 */
[----:B------:R-:W0:Y:S01]  /*0320*/  SHFL.DOWN PT, R2, R3, 0x8, 0x1f ;  /* 0x09001f0003027f89 */ /* 0x000e2200000e0000 */
[----:B------:R-:W-:Y:S02]  /*0330*/  LOP3.LUT R14, R14, 0x7c, RZ, 0xc0, !PT ;  /* 0x0000007c0e0e7812 */ /* 0x000fe400078ec0ff */
[----:B------:R-:W-:Y:S02]  /*0340*/  LEA R15, R0, UR4, 0x2 ;  /* 0x00000004000f7c11 */ /* 0x000fe4000f8e10ff */
[----:B0-----:R-:W-:-:S05]  /*0350*/  FMNMX R2, R3, R2, !PT ;  /* 0x0000000203027209 */ /* 0x001fca0007800000 */
[----:B------:R-:W0:Y:S02]  /*0360*/  SHFL.DOWN PT, R5, R2, 0x4, 0x1f ;  /* 0x08801f0002057f89 */ /* 0x000e2400000e0000 */
[----:B0-----:R-:W-:-:S05]  /*0370*/  FMNMX R5, R2, R5, !PT ;  /* 0x0000000502057209 */ /* 0x001fca0007800000 */
[----:B------:R-:W0:Y:S02]  /*0380*/  SHFL.DOWN PT, R4, R5, 0x2, 0x1f ;  /* 0x08401f0005047f89 */ /* 0x000e2400000e0000 */
[----:B0-----:R-:W-:-:S05]  /*0390*/  FMNMX R4, R5, R4, !PT ;  /* 0x0000000405047209 */ /* 0x001fca0007800000 */
[----:B------:R-:W0:Y:S02]  /*03a0*/  SHFL.DOWN PT, R7, R4, 0x1, 0x1f ;  /* 0x08201f0004077f89 */ /* 0x000e2400000e0000 */
[----:B0-----:R-:W-:-:S05]  /*03b0*/  FMNMX R7, R4, R7, !PT ;  /* 0x0000000704077209 */ /* 0x001fca0007800000 */
[----:B------:R0:W-:Y:S01]  /*03c0*/  @!P0 STS [R14+UR4], R7 ;  /* 0x000000070e008988 */ /* 0x0001e20008000804 */
[----:B------:R-:W-:Y:S01]  /*03d0*/  BAR.SYNC.DEFER_BLOCKING 0x0 ;  /* 0x0000000000007b1d */ /* 0x000fe20000010000 */
[----:B------:R-:W-:-:S13]  /*03e0*/  ISETP.GT.U32.AND P0, PT, R0, 0x1f, PT ;  /* 0x0000001f0000780c */ /* 0x000fda0003f04070 */
[----:B0-----:R-:W-:Y:S05]  /*03f0*/  @P0 BRA `(.L_x_6) ;  /* 0x00000000004c0947 */ /* 0x001fea0003800000 */
[----:B------:R-:W-:Y:S01]  /*0400*/  IADD3 R2, PT, PT, R9, 0x1f, RZ ;  /* 0x0000001f09027810 */ /* 0x000fe20007ffe0ff */
[----:B------:R-:W-:-:S03]  /*0410*/  UMOV UR5, 0xffffffff ;  /* 0xffffffff00057882 */ /* 0x000fc60000000000 */
[----:B------:R-:W-:Y:S02]  /*0420*/  SHF.R.U32.HI R3, RZ, 0x5, R2 ;  /* 0x00000005ff037819 */ /* 0x000fe40000011602 */
[----:B------:R-:W-:Y:S02]  /*0430*/  MOV R2, 0xff800000 ;  /* 0xff80000000027802 */ /* 0x000fe40000000f00 */
[----:B------:R-:W-:-:S13]  /*0440*/  ISETP.GE.U32.AND P1, PT, R0, R3, PT ;  /* 0x000000030000720c */ /* 0x000fda0003f26070 */
[----:B------:R0:W1:Y:S01]  /*0450*/  @!P1 LDS R2, [R15] ;  /* 0x000000000f029984 */ /* 0x0000620000000800 */
[----:B------:R-:W-:Y:S05]  /*0460*/  BRA.DIV UR5, `(.L_x_7) ;  /* 0x0000000a05187947 */ /* 0x000fea000b800000 */
[----:B-1----:R-:W1:Y:S02]  /*0470*/  SHFL.DOWN PT, R3, R2, 0x10, 0x1f ;  /* 0x0a001f0002037f89 */ /* 0x002e6400000e0000 */
[----:B-1----:R-:W-:-:S05]  /*0480*/  FMNMX R3, R3, R2, !PT ;  /* 0x0000000203037209 */ /* 0x002fca0007800000 */
[----:B------:R-:W1:Y:S02]  /*0490*/  SHFL.DOWN PT, R4, R3, 0x8, 0x1f ;  /* 0x09001f0003047f89 */ /* 0x000e6400000e0000 */
[----:B-1----:R-:W-:-:S05]  /*04a0*/  FMNMX R4, R3, R4, !PT ;  /* 0x0000000403047209 */ /* 0x002fca0007800000 */
[----:B------:R-:W1:Y:S02]  /*04b0*/  SHFL.DOWN PT, R5, R4, 0x4, 0x1f ;  /* 0x08801f0004057f89 */ /* 0x000e6400000e0000 */
[----:B-1----:R-:W-:-:S05]  /*04c0*/  FMNMX R5, R4, R5, !PT ;  /* 0x0000000504057209 */ /* 0x002fca0007800000 */
[----:B------:R-:W1:Y:S02]  /*04d0*/  SHFL.DOWN PT, R6, R5, 0x2, 0x1f ;  /* 0x08401f0005067f89 */ /* 0x000e6400000e0000 */
[----:B-1----:R-:W-:-:S05]  /*04e0*/  FMNMX R6, R5, R6, !PT ;  /* 0x0000000605067209 */ /* 0x002fca0007800000 */
[----:B------:R1:W2:Y:S02]  /*04f0*/  SHFL.DOWN PT, R7, R6, 0x1, 0x1f ;  /* 0x08201f0006077f89 */ /* 0x0002a400000e0000 */
.L_x_21:
[----:B------:R-:W-:Y:S02]  /*0500*/  ISETP.NE.AND P1, PT, R0, RZ, PT ;  /* 0x000000ff0000720c */ /* 0x000fe40003f25270 */
[----:B--2---:R-:W-:-:S11]  /*0510*/  FMNMX R7, R6, R7, !PT ;  /* 0x0000000706077209 */ /* 0x004fd60007800000 */
[----:B------:R2:W-:Y:S02]  /*0520*/  @!P1 STS [UR4], R7 ;  /* 0x00000007ff009988 */ /* 0x0005e40008000804 */
.L_x_6:
[----:B------:R-:W-:Y:S05]  /*0530*/  WARPSYNC.ALL ;  /* 0x0000000000007948 */ /* 0x000fea0003800000 */
[----:B------:R-:W-:Y:S01]  /*0540*/  ISETP.GE.AND P2, PT, R13, R10, PT ;  /* 0x0000000a0d00720c */ /* 0x000fe20003f46270 */
[----:B------:R-:W-:Y:S01]  /*0550*/  BAR.SYNC.DEFER_BLOCKING 0x0 ;  /* 0x0000000000007b1d */ /* 0x000fe20000010000 */
[----:B------:R-:W-:Y:S01]  /*0560*/  ISETP.GE.AND P1, PT, R11, R8, PT ;  /* 0x000000080b00720c */ /* 0x000fe20003f26270 */
[----:B------:R-:W-:-:S04]  /*0570*/  IMAD.MOV.U32 R18, RZ, RZ, RZ ;  /* 0x000000ffff127224 */ /* 0x000fc800078e00ff */
[----:B------:R-:W-:Y:S01]  /*0580*/  BSSY.RECONVERGENT B0, `(.L_x_8) ;  /* 0x0000033000007945 */ /* 0x000fe20003800200 */
[----:B------:R-:W3:Y:S05]  /*0590*/  LDS R17, [UR4] ;  /* 0x00000004ff117984 */ /* 0x000eea0008000800 */
[----:B------:R-:W-:Y:S05]  /*05a0*/  @P2 BRA `(.L_x_9) ;  /* 0x0000000000c02947 */ /* 0x000fea0003800000 */
[----:B------:R-:W4:Y:S01]  /*05b0*/  LDC.64 R2, c[0x0][0x380] ;  /* 0x0000e000ff027b82 */ /* 0x000f220000000a00 */
[----:B------:R-:W5:Y:S01]  /*05c0*/  LDCU UR5, c[0x0][0x370] ;  /* 0x00006e00ff0577ac */ /* 0x000f620008000800 */
[----:B------:R-:W-:Y:S02]  /*05d0*/  HFMA2 R18, -RZ, RZ, 0, 0 ;  /* 0x00000000ff127431 */ /* 0x000fe400000001ff */
[----:B-----5:R-:W-:-:S07]  /*05e0*/  IMAD R16, R9, UR5, RZ ;  /* 0x0000000509107c24 */ /* 0x020fce000f8e02ff */
.L_x_10:
[----:B-12-4-:R-:W-:-:S06]  /*05f0*/  IMAD.WIDE R6, R13, 0x10, R2 ;  /* 0x000000100d067825 */ /* 0x016fcc00078e0202 */
[----:B------:R-:W3:Y:S01]  /*0600*/  LDG.E.128 R4, desc[UR6][R6.64] ;  /* 0x0000000606047981 */ /* 0x000ee2000c1e1d00 */
[----:B------:R-:W-:Y:S01]  /*0610*/  MOV R19, 0x3bbb989d ;  /* 0x3bbb989d00137802 */ /* 0x000fe20000000f00 */
[----:B------:R-:W-:Y:S01]  /*0620*/  IMAD.MOV.U32 R20, RZ, RZ, 0x437c0000 ;  /* 0x437c0000ff147424 */ /* 0x000fe200078e00ff */
[----:B------:R-:W-:-:S04]  /*0630*/  IADD3 R13, PT, PT, R16, R13, RZ ;  /* 0x0000000d100d7210 */ /* 0x000fc80007ffe0ff */
[----:B------:R-:W-:Y:S01]  /*0640*/  ISETP.GE.AND P2, PT, R13, R10, PT ;  /* 0x0000000a0d00720c */ /* 0x000fe20003f46270 */
[C---:B---3--:R-:W-:Y:S01]  /*0650*/  FADD R24, -R17.reuse, R5 ;  /* 0x0000000511187221 */ /* 0x048fe20000000100 */
[C---:B------:R-:W-:Y:S01]  /*0660*/  FADD R22, -R17.reuse, R4 ;  /* 0x0000000411167221 */ /* 0x040fe20000000100 */
[----:B------:R-:W-:Y:S02]  /*0670*/  FADD R6, -R17, R6 ;  /* 0x0000000611067221 */ /* 0x000fe40000000100 */
[-C--:B------:R-:W-:Y:S02]  /*0680*/  FFMA.SAT R5, R24, R19.reuse, 0.5 ;  /* 0x3f00000018057423 */ /* 0x080fe40000002013 */
[-C--:B------:R-:W-:Y:S02]  /*0690*/  FFMA.SAT R27, R6, R19.reuse, 0.5 ;  /* 0x3f000000061b7423 */ /* 0x080fe40000002013 */
[----:B------:R-:W-:Y:S01]  /*06a0*/  FFMA.RM R4, R5, R20, 12582913 ;  /* 0x4b40000105047423 */ /* 0x000fe20000004014 */
[----:B------:R-:W-:-:S03]  /*06b0*/  FFMA.SAT R5, R22, R19, 0.5 ;  /* 0x3f00000016057423 */ /* 0x000fc60000002013 */
[----:B------:R-:W-:Y:S01]  /*06c0*/  FADD R21, R4, -12583039 ;  /* 0xcb40007f04157421 */ /* 0x000fe20000000000 */
[----:B------:R-:W-:-:S03]  /*06d0*/  FFMA.RM R5, R5, R20, 12582913 ;  /* 0x4b40000105057423 */ /* 0x000fc60000004014 */
[----:B------:R-:W-:Y:S01]  /*06e0*/  FFMA R23, R24, 1.4426950216293334961, -R21 ;  /* 0x3fb8aa3b18177823 */ /* 0x000fe20000000815 */
[----:B------:R-:W-:-:S03]  /*06f0*/  FADD R21, R5, -12583039 ;  /* 0xcb40007f05157421 */ /* 0x000fc60000000000 */
[----:B------:R-:W-:Y:S01]  /*0700*/  FFMA R25, R24, 1.925963033500011079e-08, R23 ;  /* 0x32a5706018197823 */ /* 0x000fe20000000017 */
[----:B------:R-:W-:Y:S01]  /*0710*/  FADD R24, -R17, R7 ;  /* 0x0000000711187221 */ /* 0x000fe20000000100 */
[----:B------:R-:W-:Y:S01]  /*0720*/  FFMA R23, R22, 1.4426950216293334961, -R21 ;  /* 0x3fb8aa3b16177823 */ /* 0x000fe20000000815 */
[-C--:B------:R-:W-:Y:S01]  /*0730*/  FFMA.RM R7, R27, R20.reuse, 12582913 ;  /* 0x4b4000011b077423 */ /* 0x080fe20000004014 */
[----:B------:R-:W1:Y:S01]  /*0740*/  MUFU.EX2 R21, R25 ;  /* 0x0000001900157308 */ /* 0x000e620000000800 */
[----:B------:R-:W-:Y:S01]  /*0750*/  FFMA.SAT R27, R24, R19, 0.5 ;  /* 0x3f000000181b7423 */ /* 0x000fe20000002013 */
[----:B------:R-:W-:Y:S01]  /*0760*/  FFMA R19, R22, 1.925963033500011079e-08, R23 ;  /* 0x32a5706016137823 */ /* 0x000fe20000000017 */
[----:B------:R-:W-:Y:S01]  /*0770*/  FADD R23, R7, -12583039 ;  /* 0xcb40007f07177421 */ /* 0x000fe20000000000 */
[----:B------:R-:W-:Y:S01]  /*0780*/  SHF.L.U32 R22, R4, 0x17, RZ ;  /* 0x0000001704167819 */ /* 0x000fe200000006ff */
[----:B------:R-:W-:Y:S01]  /*0790*/  FFMA.RM R20, R27, R20, 12582913 ;  /* 0x4b4000011b147423 */ /* 0x000fe20000004014 */
[----:B------:R-:W-:Y:S01]  /*07a0*/  SHF.L.U32 R4, R5, 0x17, RZ ;  /* 0x0000001705047819 */ /* 0x000fe200000006ff */
[----:B------:R-:W-:Y:S01]  /*07b0*/  FFMA R23, R6, 1.4426950216293334961, -R23 ;  /* 0x3fb8aa3b06177823 */ /* 0x000fe20000000817 */
[----:B------:R-:W2:Y:S01]  /*07c0*/  MUFU.EX2 R19, R19 ;  /* 0x0000001300137308 */ /* 0x000ea20000000800 */
[C---:B------:R-:W-:Y:S01]  /*07d0*/  FADD R27, R20.reuse, -12583039 ;  /* 0xcb40007f141b7421 */ /* 0x040fe20000000000 */
[----:B------:R-:W-:Y:S01]  /*07e0*/  SHF.L.U32 R20, R20, 0x17, RZ ;  /* 0x0000001714147819 */ /* 0x000fe200000006ff */
[----:B------:R-:W-:-:S02]  /*07f0*/  FFMA R6, R6, 1.925963033500011079e-08, R23 ;  /* 0x32a5706006067823 */ /* 0x000fc40000000017 */
[----:B------:R-:W-:-:S04]  /*0800*/  FFMA R27, R24, 1.4426950216293334961, -R27 ;  /* 0x3fb8aa3b181b7823 */ /* 0x000fc8000000081b */
[----:B------:R-:W-:Y:S01]  /*0810*/  FFMA R27, R24, 1.925963033500011079e-08, R27 ;  /* 0x32a57060181b7823 */ /* 0x000fe2000000001b */
[----:B------:R-:W3:Y:S01]  /*0820*/  MUFU.EX2 R6, R6 ;  /* 0x0000000600067308 */ /* 0x000ee20000000800 */
[----:B-1----:R-:W-:Y:S01]  /*0830*/  FMUL R21, R22, R21 ;  /* 0x0000001516157220 */ /* 0x002fe20000400000 */
[----:B------:R-:W-:-:S03]  /*0840*/  IMAD.SHL.U32 R22, R7, 0x800000, RZ ;  /* 0x0080000007167824 */ /* 0x000fc600078e00ff */
[----:B--2---:R-:W-:-:S03]  /*0850*/  FFMA R19, R4, R19, R21 ;  /* 0x0000001304137223 */ /* 0x004fc60000000015 */
[----:B------:R-:W1:Y:S01]  /*0860*/  MUFU.EX2 R27, R27 ;  /* 0x0000001b001b7308 */ /* 0x000e620000000800 */
[----:B---3--:R-:W-:-:S04]  /*0870*/  FFMA R19, R22, R6, R19 ;  /* 0x0000000616137223 */ /* 0x008fc80000000013 */
[----:B-1----:R-:W-:-:S04]  /*0880*/  FFMA R19, R20, R27, R19 ;  /* 0x0000001b14137223 */ /* 0x002fc80000000013 */
[----:B------:R-:W-:Y:S01]  /*0890*/  FADD R18, R19, R18 ;  /* 0x0000001213127221 */ /* 0x000fe20000000000 */
[----:B------:R-:W-:Y:S06]  /*08a0*/  @!P2 BRA `(.L_x_10) ;  /* 0xfffffffc0050a947 */ /* 0x000fec000383ffff */
.L_x_9:
[----:B------:R-:W-:Y:S05]  /*08b0*/  BSYNC.RECONVERGENT B0 ;  /* 0x0000000000007941 */ /* 0x000fea0003800200 */
.L_x_8:
[----:B------:R-:W-:Y:S04]  /*08c0*/  BSSY.RECONVERGENT B0, `(.L_x_11) ;  /* 0x0000015000007945 */ /* 0x000fe80003800200 */
[----:B------:R-:W-:Y:S05]  /*08d0*/  @P1 BRA `(.L_x_12) ;  /* 0x00000000004c1947 */ /* 0x000fea0003800000 */
[----:B------:R-:W4:Y:S01]  /*08e0*/  LDC.64 R2, c[0x0][0x380] ;  /* 0x0000e000ff027b82 */ /* 0x000f220000000a00 */
[----:B------:R-:W1:Y:S02]  /*08f0*/  LDCU UR5, c[0x0][0x370] ;  /* 0x00006e00ff0577ac */ /* 0x000e640008000800 */
[----:B-1----:R-:W-:-:S07]  /*0900*/  IMAD R6, R9, UR5, RZ ;  /* 0x0000000509067c24 */ /* 0x002fce000f8e02ff */
.L_x_13:
[----:B----4-:R-:W-:-:S06]  /*0910*/  IMAD.WIDE R4, R11, 0x4, R2 ;  /* 0x000000040b047825 */ /* 0x010fcc00078e0202 */
[----:B------:R-:W2:Y:S01]  /*0920*/  LDG.E R4, desc[UR6][R4.64] ;  /* 0x0000000604047981 */ /* 0x000ea2000c1e1900 */
[----:B------:R-:W-:Y:S01]  /*0930*/  IMAD.MOV.U32 R10, RZ, RZ, 0x3bbb989d ;  /* 0x3bbb989dff0a7424 */ /* 0x000fe200078e00ff */
[----:B------:R-:W-:Y:S02]  /*0940*/  MOV R13, 0x437c0000 ;  /* 0x437c0000000d7802 */ /* 0x000fe40000000f00 */
[----:B------:R-:W-:-:S04]  /*0950*/  IADD3 R11, PT, PT, R6, R11, RZ ;  /* 0x0000000b060b7210 */ /* 0x000fc80007ffe0ff */
[----:B------:R-:W-:Y:S01]  /*0960*/  ISETP.GE.AND P1, PT, R11, R8, PT ;  /* 0x000000080b00720c */ /* 0x000fe20003f26270 */
[----:B--23--:R-:W-:-:S04]  /*0970*/  FADD R7, -R17, R4 ;  /* 0x0000000411077221 */ /* 0x00cfc80000000100 */
[----:B------:R-:W-:-:S04]  /*0980*/  FFMA.SAT R10, R7, R10, 0.5 ;  /* 0x3f000000070a7423 */ /* 0x000fc8000000200a */
[----:B------:R-:W-:-:S04]  /*0990*/  FFMA.RM R10, R10, R13, 12582913 ;  /* 0x4b4000010a0a7423 */ /* 0x000fc8000000400d */
[C---:B------:R-:W-:Y:S01]  /*09a0*/  FADD R16, R10.reuse, -12583039 ;  /* 0xcb40007f0a107421 */ /* 0x040fe20000000000 */
[----:B------:R-:W-:-:S03]  /*09b0*/  IMAD.SHL.U32 R5, R10, 0x800000, RZ ;  /* 0x008000000a057824 */ /* 0x000fc600078e00ff */
[----:B------:R-:W-:-:S04]  /*09c0*/  FFMA R16, R7, 1.4426950216293334961, -R16 ;  /* 0x3fb8aa3b07107823 */ /* 0x000fc80000000810 */
[----:B------:R-:W-:-:S06]  /*09d0*/  FFMA R16, R7, 1.925963033500011079e-08, R16 ;  /* 0x32a5706007107823 */ /* 0x000fcc0000000010 */
[----:B------:R-:W1:Y:S02]  /*09e0*/  MUFU.EX2 R16, R16 ;  /* 0x0000001000107308 */ /* 0x000e640000000800 */
[----:B-1----:R-:W-:Y:S01]  /*09f0*/  FFMA R18, R5, R16, R18 ;  /* 0x0000001005127223 */ /* 0x002fe20000000012 */
[----:B------:R-:W-:Y:S06]  /*0a00*/  @!P1 BRA `(.L_x_13) ;  /* 0xfffffffc00c09947 */ /* 0x000fec000383ffff */
.L_x_12:
[----:B------:R-:W-:Y:S05]  /*0a10*/  BSYNC.RECONVERGENT B0 ;  /* 0x0000000000007941 */ /* 0x000fea0003800200 */
.L_x_11:
[----:B------:R-:W4:Y:S01]  /*0a20*/  SHFL.DOWN PT, R3, R18, 0x10, 0x1f ;  /* 0x0a001f0012037f89 */ /* 0x000f2200000e0000 */
[----:B------:R-:W-:Y:S01]  /*0a30*/  ISETP.NE.AND P1, PT, R12, RZ, PT ;  /* 0x000000ff0c00720c */ /* 0x000fe20003f25270 */
[----:B----4-:R-:W-:-:S05]  /*0a40*/  FADD R3, R3, R18 ;  /* 0x0000001203037221 */ /* 0x010fca0000000000 */
[----:B------:R-:W4:Y:S02]  /*0a50*/  SHFL.DOWN PT, R2, R3, 0x8, 0x1f ;  /* 0x09001f0003027f89 */ /* 0x000f2400000e0000 */
[----:B----4-:R-:W-:-:S05]  /*0a60*/  FADD R2, R3, R2 ;  /* 0x0000000203027221 */ /* 0x010fca0000000000 */
[----:B------:R-:W4:Y:S02]  /*0a70*/  SHFL.DOWN PT, R5, R2, 0x4, 0x1f ;  /* 0x08801f0002057f89 */ /* 0x000f2400000e0000 */
[----:B----4-:R-:W-:-:S05]  /*0a80*/  FADD R5, R2, R5 ;  /* 0x0000000502057221 */ /* 0x010fca0000000000 */
[----:B------:R-:W4:Y:S02]  /*0a90*/  SHFL.DOWN PT, R4, R5, 0x2, 0x1f ;  /* 0x08401f0005047f89 */ /* 0x000f2400000e0000 */
[----:B----4-:R-:W-:-:S05]  /*0aa0*/  FADD R4, R5, R4 ;  /* 0x0000000405047221 */ /* 0x010fca0000000000 */
[----:B--2---:R-:W2:Y:S02]  /*0ab0*/  SHFL.DOWN PT, R7, R4, 0x1, 0x1f ;  /* 0x08201f0004077f89 */ /* 0x004ea400000e0000 */
[----:B--2---:R-:W-:-:S05]  /*0ac0*/  FADD R7, R4, R7 ;  /* 0x0000000704077221 */ /* 0x004fca0000000000 */
[----:B------:R2:W-:Y:S01]  /*0ad0*/  @!P1 STS [R14+UR4], R7 ;  /* 0x000000070e009988 */ /* 0x0005e20008000804 */
[----:B------:R-:W-:Y:S06]  /*0ae0*/  BAR.SYNC.DEFER_BLOCKING 0x0 ;  /* 0x0000000000007b1d */ /* 0x000fec0000010000 */
[----:B------:R-:W-:Y:S05]  /*0af0*/  @P0 BRA `(.L_x_14) ;  /* 0x00000000004c0947 */ /* 0x000fea0003800000 */
[----:B------:R-:W-:Y:S01]  /*0b00*/  IADD3 R9, PT, PT, R9, 0x1f, RZ ;  /* 0x0000001f09097810 */ /* 0x000fe20007ffe0ff */
[----:B------:R-:W-:Y:S01]  /*0b10*/  HFMA2 R2, -RZ, RZ, 0, 0 ;  /* 0x00000000ff027431 */ /* 0x000fe200000001ff */
[----:B------:R-:W-:Y:S02]  /*0b20*/  UMOV UR5, 0xffffffff ;  /* 0xffffffff00057882 */ /* 0x000fe40000000000 */
[----:B------:R-:W-:-:S04]  /*0b30*/  SHF.R.U32.HI R9, RZ, 0x5, R9 ;  /* 0x00000005ff097819 */ /* 0x000fc80000011609 */
[----:B------:R-:W-:-:S13]  /*0b40*/  ISETP.GE.U32.AND P0, PT, R0, R9, PT ;  /* 0x000000090000720c */ /* 0x000fda0003f06070 */
[----:B------:R4:W0:Y:S01]  /*0b50*/  @!P0 LDS R2, [R15] ;  /* 0x000000000f028984 */ /* 0x0008220000000800 */
[----:B------:R-:W-:Y:S05]  /*0b60*/  BRA.DIV UR5, `(.L_x_15) ;  /* 0x0000000205e47947 */ /* 0x000fea000b800000 */
[----:B0-----:R-:W0:Y:S02]  /*0b70*/  SHFL.DOWN PT, R3, R2, 0x10, 0x1f ;  /* 0x0a001f0002037f89 */ /* 0x001e2400000e0000 */
[----:B0-----:R-:W-:-:S05]  /*0b80*/  FADD R3, R3, R2 ;  /* 0x0000000203037221 */ /* 0x001fca0000000000 */
[----:B------:R-:W0:Y:S02]  /*0b90*/  SHFL.DOWN PT, R4, R3, 0x8, 0x1f ;  /* 0x09001f0003047f89 */ /* 0x000e2400000e0000 */
[----:B0-----:R-:W-:-:S05]  /*0ba0*/  FADD R4, R3, R4 ;  /* 0x0000000403047221 */ /* 0x001fca0000000000 */
[----:B------:R-:W0:Y:S02]  /*0bb0*/  SHFL.DOWN PT, R5, R4, 0x4, 0x1f ;  /* 0x08801f0004057f89 */ /* 0x000e2400000e0000 */
[----:B0-----:R-:W-:-:S05]  /*0bc0*/  FADD R5, R4, R5 ;  /* 0x0000000504057221 */ /* 0x001fca0000000000 */
[----:B-1----:R-:W0:Y:S02]  /*0bd0*/  SHFL.DOWN PT, R6, R5, 0x2, 0x1f ;  /* 0x08401f0005067f89 */ /* 0x002e2400000e0000 */
[----:B0-----:R-:W-:-:S05]  /*0be0*/  FADD R6, R5, R6 ;  /* 0x0000000605067221 */ /* 0x001fca0000000000 */
[----:B--2---:R0:W1:Y:S02]  /*0bf0*/  SHFL.DOWN PT, R7, R6, 0x1, 0x1f ;  /* 0x08201f0006077f89 */ /* 0x00406400000e0000 */
.L_x_27:
[----:B------:R-:W-:Y:S01]  /*0c00*/  ISETP.NE.AND P0, PT, R0, RZ, PT ;  /* 0x000000ff0000720c */ /* 0x000fe20003f05270 */
[----:B-1----:R-:W-:-:S12]  /*0c10*/  FADD R7, R6, R7 ;  /* 0x0000000706077221 */ /* 0x002fd80000000000 */
[----:B------:R1:W-:Y:S02]  /*0c20*/  @!P0 STS [UR4], R7 ;  /* 0x00000007ff008988 */ /* 0x0003e40008000804 */
.L_x_14:
[----:B------:R-:W-:Y:S05]  /*0c30*/  WARPSYNC.ALL ;  /* 0x0000000000007948 */ /* 0x000fea0003800000 */
[----:B------:R-:W-:Y:S01]  /*0c40*/  BAR.SYNC.DEFER_BLOCKING 0x0 ;  /* 0x0000000000007b1d */ /* 0x000fe20000010000 */
[----:B------:R-:W-:-:S13]  /*0c50*/  ISETP.NE.AND P0, PT, R0, RZ, PT ;  /* 0x000000ff0000720c */ /* 0x000fda0003f05270 */
[----:B------:R-:W-:Y:S05]  /*0c60*/  @P0 EXIT ;  /* 0x000000000000094d */ /* 0x000fea0003800000 */
[----:B-12---:R-:W1:Y:S01]  /*0c70*/  LDS R7, [UR4] ;  /* 0x00000004ff077984 */ /* 0x006e620008000800 */
[----:B------:R-:W3:Y:S08]  /*0c80*/  LDC.64 R2, c[0x0][0x390] ;  /* 0x0000e400ff027b82 */ /* 0x000ef00000000a00 */
[----:B------:R-:W1:Y:S01]  /*0c90*/  LDC.64 R4, c[0x0][0x398] ;  /* 0x0000e600ff047b82 */ /* 0x000e620000000a00 */
[----:B---3--:R-:W-:Y:S04]  /*0ca0*/  STG.E desc[UR6][R2.64], R17 ;  /* 0x0000001102007986 */ /* 0x008fe8000c101906 */
[----:B-1----:R-:W-:Y:S01]  /*0cb0*/  STG.E desc[UR6][R4.64], R7 ;  /* 0x0000000704007986 */ /* 0x002fe2000c101906 */
[----:B------:R-:W-:Y:S05]  /*0cc0*/  EXIT ;  /* 0x000000000000794d */ /* 0x000fea0003800000 */
.L_x_7:
[----:B------:R-:W-:Y:S02]  /*0cd0*/  HFMA2 R21, -RZ, RZ, 0, 1.847743988037109375e-06 ;  /* 0x0000001fff157431 */ /* 0x000fe400000001ff */
[----:B------:R-:W-:Y:S01]  /*0ce0*/  IMAD.MOV.U32 R19, RZ, RZ, 0x10 ;  /* 0x00000010ff137424 */ /* 0x000fe200078e00ff */
[----:B------:R-:W-:-:S07]  /*0cf0*/  MOV R16, 0xffffffff ;  /* 0xffffffff00107802 */ /* 0x000fce0000000f00 */
[----:B01----:R-:W-:Y:S05]  /*0d00*/  WARPSYNC.COLLECTIVE R16, `(.L_x_16) ;  /* 0x0000000010087348 */ /* 0x003fea0003c00000 */
[----:B-1----:R1:W2:Y:S02]  /*0d10*/  SHFL.DOWN P1, R7, R2, R19, R21 ;  /* 0x0800001302077389 */ /* 0x0022a40000020015 */
[----:B012---:R-:W-:Y:S05]  /*0d20*/  ENDCOLLECTIVE ;  /* 0x000000000000791b */ /* 0x007fea0003800000 */
.L_x_16:
[----:B------:R-:W-:Y:S02]  /*0d30*/  HFMA2 R19, -RZ, RZ, 0, 4.76837158203125e-07 ;  /* 0x00000008ff137431 */ /* 0x000fe400000001ff */
[----:B------:R-:W-:-:S05]  /*0d40*/  IMAD.MOV.U32 R3, RZ, RZ, R7 ;  /* 0x000000ffff037224 */ /* 0x000fca00078e0007 */
[----:B------:R-:W-:-:S04]  /*0d50*/  FMNMX R3, R3, R2, !PT ;  /* 0x0000000203037209 */ /* 0x000fc80007800000 */
[----:B------:R-:W-:-:S07]  /*0d60*/  MOV R2, R3 ;  /* 0x0000000300027202 */ /* 0x000fce0000000f00 */
[----:B------:R-:W-:Y:S05]  /*0d70*/  WARPSYNC.COLLECTIVE R16, `(.L_x_17) ;  /* 0x0000000010087348 */ /* 0x000fea0003c00000 */
[----:B------:R0:W1:Y:S02]  /*0d80*/  SHFL.DOWN P1, R7, R2, R19, R21 ;  /* 0x0800001302077389 */ /* 0x0000640000020015 */
[----:B01----:R-:W-:Y:S05]  /*0d90*/  ENDCOLLECTIVE ;  /* 0x000000000000791b */ /* 0x003fea0003800000 */
.L_x_17:
[----:B------:R-:W-:Y:S02]  /*0da0*/  HFMA2 R19, -RZ, RZ, 0, 2.384185791015625e-07 ;  /* 0x00000004ff137431 */ /* 0x000fe400000001ff */
[----:B------:R-:W-:-:S05]  /*0db0*/  IMAD.MOV.U32 R4, RZ, RZ, R7 ;  /* 0x000000ffff047224 */ /* 0x000fca00078e0007 */
[----:B------:R-:W-:-:S04]  /*0dc0*/  FMNMX R4, R3, R4, !PT ;  /* 0x0000000403047209 */ /* 0x000fc80007800000 */
[----:B------:R-:W-:-:S07]  /*0dd0*/  MOV R2, R4 ;  /* 0x0000000400027202 */ /* 0x000fce0000000f00 */
[----:B------:R-:W-:Y:S05]  /*0de0*/  WARPSYNC.COLLECTIVE R16, `(.L_x_18) ;  /* 0x0000000010087348 */ /* 0x000fea0003c00000 */
[----:B------:R0:W1:Y:S02]  /*0df0*/  SHFL.DOWN P1, R7, R2, R19, R21 ;  /* 0x0800001302077389 */ /* 0x0000640000020015 */
[----:B01----:R-:W-:Y:S05]  /*0e00*/  ENDCOLLECTIVE ;  /* 0x000000000000791b */ /* 0x003fea0003800000 */
.L_x_18:
[----:B------:R-:W-:Y:S02]  /*0e10*/  HFMA2 R19, -RZ, RZ, 0, 1.1920928955078125e-07 ;  /* 0x00000002ff137431 */ /* 0x000fe400000001ff */
[----:B------:R-:W-:-:S05]  /*0e20*/  IMAD.MOV.U32 R5, RZ, RZ, R7 ;  /* 0x000000ffff057224 */ /* 0x000fca00078e0007 */
[----:B------:R-:W-:-:S04]  /*0e30*/  FMNMX R5, R4, R5, !PT ;  /* 0x0000000504057209 */ /* 0x000fc80007800000 */
[----:B------:R-:W-:-:S07]  /*0e40*/  MOV R2, R5 ;  /* 0x0000000500027202 */ /* 0x000fce0000000f00 */
[----:B------:R-:W-:Y:S05]  /*0e50*/  WARPSYNC.COLLECTIVE R16, `(.L_x_19) ;  /* 0x0000000010087348 */ /* 0x000fea0003c00000 */
[----:B------:R0:W1:Y:S02]  /*0e60*/  SHFL.DOWN P1, R7, R2, R19, R21 ;  /* 0x0800001302077389 */ /* 0x0000640000020015 */
[----:B01----:R-:W-:Y:S05]  /*0e70*/  ENDCOLLECTIVE ;  /* 0x000000000000791b */ /* 0x003fea0003800000 */
.L_x_19:
[----:B------:R-:W-:Y:S02]  /*0e80*/  HFMA2 R19, -RZ, RZ, 0, 5.9604644775390625e-08 ;  /* 0x00000001ff137431 */ /* 0x000fe400000001ff */
[----:B------:R-:W-:-:S05]  /*0e90*/  IMAD.MOV.U32 R6, RZ, RZ, R7 ;  /* 0x000000ffff067224 */ /* 0x000fca00078e0007 */
[----:B------:R-:W-:-:S04]  /*0ea0*/  FMNMX R6, R5, R6, !PT ;  /* 0x0000000605067209 */ /* 0x000fc80007800000 */
[----:B------:R-:W-:-:S07]  /*0eb0*/  MOV R2, R6 ;  /* 0x0000000600027202 */ /* 0x000fce0000000f00 */
[----:B------:R-:W-:Y:S05]  /*0ec0*/  WARPSYNC.COLLECTIVE R16, `(.L_x_20) ;  /* 0x0000000010087348 */ /* 0x000fea0003c00000 */
[----:B------:R0:W1:Y:S02]  /*0ed0*/  SHFL.DOWN P1, R7, R2, R19, R21 ;  /* 0x0800001302077389 */ /* 0x0000640000020015 */
[----:B01----:R-:W-:Y:S05]  /*0ee0*/  ENDCOLLECTIVE ;  /* 0x000000000000791b */ /* 0x003fea0003800000 */
.L_x_20:
[----:B------:R-:W-:Y:S05]  /*0ef0*/  BRA `(.L_x_21) ;  /* 0xfffffff400807947 */ /* 0x000fea000383ffff */
.L_x_15:
[----:B------:R-:W-:Y:S01]  /*0f00*/  IMAD.MOV.U32 R19, RZ, RZ, 0x10 ;  /* 0x00000010ff137424 */ /* 0x000fe200078e00ff */
[----:B------:R-:W-:Y:S02]  /*0f10*/  MOV R21, 0x1f ;  /* 0x0000001f00157802 */ /* 0x000fe40000000f00 */
[----:B------:R-:W-:-:S07]  /*0f20*/  MOV R16, 0xffffffff ;  /* 0xffffffff00107802 */ /* 0x000fce0000000f00 */
[----:B01234-:R-:W-:Y:S05]  /*0f30*/  WARPSYNC.COLLECTIVE R16, `(.L_x_22) ;  /* 0x0000000010087348 */ /* 0x01ffea0003c00000 */
[----:B0-2---:R0:W2:Y:S02]  /*0f40*/  SHFL.DOWN P1, R7, R2, R19, R21 ;  /* 0x0800001302077389 */ /* 0x0050a40000020015 */
[----:B01234-:R-:W-:Y:S05]  /*0f50*/  ENDCOLLECTIVE ;  /* 0x000000000000791b */ /* 0x01ffea0003800000 */
.L_x_22:
[----:B------:R-:W-:Y:S01]  /*0f60*/  MOV R19, 0x8 ;  /* 0x0000000800137802 */ /* 0x000fe20000000f00 */
[----:B------:R-:W-:-:S04]  /*0f70*/  IMAD.MOV.U32 R3, RZ, RZ, R7 ;  /* 0x000000ffff037224 */ /* 0x000fc800078e0007 */
[----:B------:R-:W-:-:S05]  /*0f80*/  FADD R3, R3, R2 ;  /* 0x0000000203037221 */ /* 0x000fca0000000000 */
[----:B------:R-:W-:-:S07]  /*0f90*/  MOV R2, R3 ;  /* 0x0000000300027202 */ /* 0x000fce0000000f00 */
[----:B------:R-:W-:Y:S05]  /*0fa0*/  WARPSYNC.COLLECTIVE R16, `(.L_x_23) ;  /* 0x0000000010087348 */ /* 0x000fea0003c00000 */
[----:B------:R0:W1:Y:S02]  /*0fb0*/  SHFL.DOWN P1, R7, R2, R19, R21 ;  /* 0x0800001302077389 */ /* 0x0000640000020015 */
[----:B01----:R-:W-:Y:S05]  /*0fc0*/  ENDCOLLECTIVE ;  /* 0x000000000000791b */ /* 0x003fea0003800000 */
.L_x_23:
[----:B------:R-:W-:Y:S01]  /*0fd0*/  MOV R19, 0x4 ;  /* 0x0000000400137802 */ /* 0x000fe20000000f00 */
[----:B------:R-:W-:-:S04]  /*0fe0*/  IMAD.MOV.U32 R4, RZ, RZ, R7 ;  /* 0x000000ffff047224 */ /* 0x000fc800078e0007 */
[----:B------:R-:W-:-:S05]  /*0ff0*/  FADD R4, R3, R4 ;  /* 0x0000000403047221 */ /* 0x000fca0000000000 */
[----:B------:R-:W-:-:S07]  /*1000*/  MOV R2, R4 ;  /* 0x0000000400027202 */ /* 0x000fce0000000f00 */
[----:B------:R-:W-:Y:S05]  /*1010*/  WARPSYNC.COLLECTIVE R16, `(.L_x_24) ;  /* 0x0000000010087348 */ /* 0x000fea0003c00000 */
[----:B------:R0:W1:Y:S02]  /*1020*/  SHFL.DOWN P1, R7, R2, R19, R21 ;  /* 0x0800001302077389 */ /* 0x0000640000020015 */
[----:B01----:R-:W-:Y:S05]  /*1030*/  ENDCOLLECTIVE ;  /* 0x000000000000791b */ /* 0x003fea0003800000 */
.L_x_24:
[----:B------:R-:W-:Y:S01]  /*1040*/  MOV R19, 0x2 ;  /* 0x0000000200137802 */ /* 0x000fe20000000f00 */
[----:B------:R-:W-:-:S04]  /*1050*/  IMAD.MOV.U32 R5, RZ, RZ, R7 ;  /* 0x000000ffff057224 */ /* 0x000fc800078e0007 */
[----:B------:R-:W-:-:S05]  /*1060*/  FADD R5, R4, R5 ;  /* 0x0000000504057221 */ /* 0x000fca0000000000 */
[----:B------:R-:W-:-:S07]  /*1070*/  MOV R2, R5 ;  /* 0x0000000500027202 */ /* 0x000fce0000000f00 */
[----:B------:R-:W-:Y:S05]  /*1080*/  WARPSYNC.COLLECTIVE R16, `(.L_x_25) ;  /* 0x0000000010087348 */ /* 0x000fea0003c00000 */
[----:B------:R0:W1:Y:S02]  /*1090*/  SHFL.DOWN P1, R7, R2, R19, R21 ;  /* 0x0800001302077389 */ /* 0x0000640000020015 */
[----:B01----:R-:W-:Y:S05]  /*10a0*/  ENDCOLLECTIVE ;  /* 0x000000000000791b */ /* 0x003fea0003800000 */
.L_x_25:
[----:B------:R-:W-:Y:S01]  /*10b0*/  MOV R19, 0x1 ;  /* 0x0000000100137802 */ /* 0x000fe20000000f00 */
[----:B------:R-:W-:-:S04]  /*10c0*/  IMAD.MOV.U32 R6, RZ, RZ, R7 ;  /* 0x000000ffff067224 */ /* 0x000fc800078e0007 */
[----:B------:R-:W-:-:S05]  /*10d0*/  FADD R6, R5, R6 ;  /* 0x0000000605067221 */ /* 0x000fca0000000000 */
[----:B------:R-:W-:-:S07]  /*10e0*/  MOV R2, R6 ;  /* 0x0000000600027202 */ /* 0x000fce0000000f00 */
[----:B------:R-:W-:Y:S05]  /*10f0*/  WARPSYNC.COLLECTIVE R16, `(.L_x_26) ;  /* 0x0000000010087348 */ /* 0x000fea0003c00000 */
[----:B------:R0:W1:Y:S02]  /*1100*/  SHFL.DOWN P1, R7, R2, R19, R21 ;  /* 0x0800001302077389 */ /* 0x0000640000020015 */
[----:B01----:R-:W-:Y:S05]  /*1110*/  ENDCOLLECTIVE ;  /* 0x000000000000791b */ /* 0x003fea0003800000 */
.L_x_26:
[----:B------:R-:W-:Y:S05]  /*1120*/  BRA `(.L_x_27) ;  /* 0xfffffff800b47947 */ /* 0x000fea000383ffff */
.L_x_28:
[----:B------:R-:W-:-:S00]  /*1130*/  BRA `(.L_x_28) ;  /* 0xfffffffc00fc7947 */ /* 0x000fc0000383ffff */
[----:B------:R-:W-:-:S00]  /*1140*/  NOP ;  /* 0x0000000000007918 */ /* 0x000fc00000000000 */
        /* <DEDUP_REMOVED lines=11> */
.L_x_29:


//--------------------- .nv.shared._Z28find_max_and_norm_vectorizedPfiS_S_ --------------------------
	.section	.nv.shared._Z28find_max_and_norm_vectorizedPfiS_S_,"aw",@nobits
	.sectionflags	@""
	.align	4
.nv.shared._Z28find_max_and_norm_vectorizedPfiS_S_:
	.zero		3072


//--------------------- .nv.shared.reserved.0     --------------------------
	.section	.nv.shared.reserved.0,"aw",@nobits
	.weak		__nv_reservedSMEM_offset_0_alias
	.size		__nv_reservedSMEM_offset_0_alias, 0, 64
	.other		__nv_reservedSMEM_offset_0_alias,@"STO_CUDA_RESERVED_SHARED STV_DEFAULT"
__nv_reservedSMEM_offset_0_alias:
	.zero		0
	.zero		64


//--------------------- .nv.constant0._Z28find_max_and_norm_vectorizedPfiS_S_ --------------------------
	.section	.nv.constant0._Z28find_max_and_norm_vectorizedPfiS_S_,"a",@progbits
	.sectionflags	@""
	.align	4
.nv.constant0._Z28find_max_and_norm_vectorizedPfiS_S_:
	.zero		928


//--------------------- SYMBOLS --------------------------

	.type		.nv.reservedSmem.offset0,@object
	.size		.nv.reservedSmem.offset0,0x4
	.type		.nv.reservedSmem.cap,@object
	.size		.nv.reservedSmem.cap,0x4
